	.headerflags	@"EF_CUDA_TEXMODE_UNIFIED EF_CUDA_64BIT_ADDRESS EF_CUDA_ACCELERATORS EF_CUDA_SM90 EF_CUDA_VIRTUAL_SM(EF_CUDA_SM90)"
	.elftype	@"ET_EXEC"


//--------------------- .nv.info                  --------------------------
	.section	.nv.info,"",@"SHT_CUDA_INFO"
	.align	4


	//----- nvinfo : EIATTR_REGCOUNT
	.align		4
        /*0000*/ 	.byte	0x04, 0x2f
        /*0002*/ 	.short	(.L_3 - .L_2)
	.align		4
.L_2:
        /*0004*/ 	.word	index@(triton_poi_fused__native_batch_norm_legit_no_training_relu_10)
        /*0008*/ 	.word	0x00000012


	//----- nvinfo : EIATTR_MIN_STACK_SIZE
	.align		4
.L_3:
        /*000c*/ 	.byte	0x04, 0x12
        /*000e*/ 	.short	(.L_5 - .L_4)
	.align		4
.L_4:
        /*0010*/ 	.word	index@(triton_poi_fused__native_batch_norm_legit_no_training_relu_10)
        /*0014*/ 	.word	0x00000000


	//----- nvinfo : EIATTR_FRAME_SIZE
	.align		4
.L_5:
        /*0018*/ 	.byte	0x04, 0x11
        /*001a*/ 	.short	(.L_7 - .L_6)
	.align		4
.L_6:
        /*001c*/ 	.word	index@(triton_poi_fused__native_batch_norm_legit_no_training_relu_10)
        /*0020*/ 	.word	0x00000000


	//----- nvinfo : EIATTR_MIN_STACK_SIZE
	.align		4
.L_7:
        /*0024*/ 	.byte	0x04, 0x12
        /*0026*/ 	.short	(.L_9 - .L_8)
	.align		4
.L_8:
        /*0028*/ 	.word	index@(triton_poi_fused__native_batch_norm_legit_no_training_relu_10)
        /*002c*/ 	.word	0x00000000
.L_9:


//--------------------- .nv.info.triton_poi_fused__native_batch_norm_legit_no_training_relu_10 --------------------------
	.section	.nv.info.triton_poi_fused__native_batch_norm_legit_no_training_relu_10,"",@"SHT_CUDA_INFO"
	.sectionflags	@""
	.align	4


	//----- nvinfo : EIATTR_CUDA_API_VERSION
	.align		4
        /*0000*/ 	.byte	0x04, 0x37
        /*0002*/ 	.short	(.L_11 - .L_10)
.L_10:
        /*0004*/ 	.word	0x0000007c


	//----- nvinfo : EIATTR_KPARAM_INFO
	.align		4
.L_11:
        /*0008*/ 	.byte	0x04, 0x17
        /*000a*/ 	.short	(.L_13 - .L_12)
.L_12:
        /*000c*/ 	.word	0x00000000
        /*0010*/ 	.short	0x0006
        /*0012*/ 	.short	0x0030
        /*0014*/ 	.byte	0x00, 0xf0, 0x11, 0x00


	//----- nvinfo : EIATTR_KPARAM_INFO
	.align		4
.L_13:
        /*0018*/ 	.byte	0x04, 0x17
        /*001a*/ 	.short	(.L_15 - .L_14)
.L_14:
        /*001c*/ 	.word	0x00000000
        /*0020*/ 	.short	0x0005
        /*0022*/ 	.short	0x0028
        /*0024*/ 	.byte	0x00, 0xf4, 0x21, 0x00


	//----- nvinfo : EIATTR_KPARAM_INFO
	.align		4
.L_15:
        /*0028*/ 	.byte	0x04, 0x17
        /*002a*/ 	.short	(.L_17 - .L_16)
.L_16:
        /*002c*/ 	.word	0x00000000
        /*0030*/ 	.short	0x0004
        /*0032*/ 	.short	0x0020
        /*0034*/ 	.byte	0x00, 0xf4, 0x21, 0x00


	//----- nvinfo : EIATTR_KPARAM_INFO
	.align		4
.L_17:
        /*0038*/ 	.byte	0x04, 0x17
        /*003a*/ 	.short	(.L_19 - .L_18)
.L_18:
        /*003c*/ 	.word	0x00000000
        /*0040*/ 	.short	0x0003
        /*0042*/ 	.short	0x0018
        /*0044*/ 	.byte	0x00, 0xf4, 0x21, 0x00


	//----- nvinfo : EIATTR_KPARAM_INFO
	.align		4
.L_19:
        /*0048*/ 	.byte	0x04, 0x17
        /*004a*/ 	.short	(.L_21 - .L_20)
.L_20:
        /*004c*/ 	.word	0x00000000
        /*0050*/ 	.short	0x0002
        /*0052*/ 	.short	0x0010
        /*0054*/ 	.byte	0x00, 0xf4, 0x21, 0x00


	//----- nvinfo : EIATTR_KPARAM_INFO
	.align		4
.L_21:
        /*0058*/ 	.byte	0x04, 0x17
        /*005a*/ 	.short	(.L_23 - .L_22)
.L_22:
        /*005c*/ 	.word	0x00000000
        /*0060*/ 	.short	0x0001
        /*0062*/ 	.short	0x0008
        /*0064*/ 	.byte	0x00, 0xf4, 0x21, 0x00


	//----- nvinfo : EIATTR_KPARAM_INFO
	.align		4
.L_23:
        /*0068*/ 	.byte	0x04, 0x17
        /*006a*/ 	.short	(.L_25 - .L_24)
.L_24:
        /*006c*/ 	.word	0x00000000
        /*0070*/ 	.short	0x0000
        /*0072*/ 	.short	0x0000
        /*0074*/ 	.byte	0x00, 0xf4, 0x21, 0x00


	//----- nvinfo : EIATTR_SPARSE_MMA_MASK
	.align		4
.L_25:
        /*0078*/ 	.byte	0x03, 0x50
        /*007a*/ 	.short	0x0000


	//----- nvinfo : EIATTR_MAXREG_COUNT
	.align		4
        /*007c*/ 	.byte	0x03, 0x1b
        /*007e*/ 	.short	0x00ff


	//----- nvinfo : EIATTR_EXIT_INSTR_OFFSETS
	.align		4
        /*0080*/ 	.byte	0x04, 0x1c
        /*0082*/ 	.short	(.L_27 - .L_26)


	//   ....[0]....
.L_26:
        /*0084*/ 	.word	0x000003d0


	//----- nvinfo : EIATTR_REQNTID
	.align		4
.L_27:
        /*0088*/ 	.byte	0x04, 0x10
        /*008a*/ 	.short	(.L_29 - .L_28)
.L_28:
        /*008c*/ 	.word	0x00000080
        /*0090*/ 	.word	0x00000001
        /*0094*/ 	.word	0x00000001


	//----- nvinfo : EIATTR_CBANK_PARAM_SIZE
	.align		4
.L_29:
        /*0098*/ 	.byte	0x03, 0x19
        /*009a*/ 	.short	0x0034


	//----- nvinfo : EIATTR_PARAM_CBANK
	.align		4
        /*009c*/ 	.byte	0x04, 0x0a
        /*009e*/ 	.short	(.L_31 - .L_30)
	.align		4
.L_30:
        /*00a0*/ 	.word	index@(.nv.constant0.triton_poi_fused__native_batch_norm_legit_no_training_relu_10)
        /*00a4*/ 	.short	0x0210
        /*00a6*/ 	.short	0x0034


	//----- nvinfo : EIATTR_SW_WAR
	.align		4
.L_31:
        /*00a8*/ 	.byte	0x04, 0x36
        /*00aa*/ 	.short	(.L_33 - .L_32)
.L_32:
        /*00ac*/ 	.word	0x00000008
.L_33:


//--------------------- .nv.callgraph             --------------------------
	.section	.nv.callgraph,"",@"SHT_CUDA_CALLGRAPH"
	.align	4
	.sectionentsize	8
	.align		4
        /*0000*/ 	.word	0x00000000
	.align		4
        /*0004*/ 	.word	0xffffffff
	.align		4
        /*0008*/ 	.word	0x00000000
	.align		4
        /*000c*/ 	.word	0xfffffffe
	.align		4
        /*0010*/ 	.word	0x00000000
	.align		4
        /*0014*/ 	.word	0xfffffffd
	.align		4
        /*0018*/ 	.word	0x00000000
	.align		4
        /*001c*/ 	.word	0xfffffffc


//--------------------- .nv.constant4             --------------------------
	.section	.nv.constant4,"a",@progbits
	.align	8
	.align		8
.nv.constant4:
        /*0000*/ 	.dword	_$_str
	.align		8
        /*0008*/ 	.dword	_$_str_$_2


//--------------------- .text.triton_poi_fused__native_batch_norm_legit_no_training_relu_10 --------------------------
	.section	.text.triton_poi_fused__native_batch_norm_legit_no_training_relu_10,"ax",@progbits
	.align	128
        .global         triton_poi_fused__native_batch_norm_legit_no_training_relu_10
        .type           triton_poi_fused__native_batch_norm_legit_no_training_relu_10,@function
        .size           triton_poi_fused__native_batch_norm_legit_no_training_relu_10,(.L_x_1 - triton_poi_fused__native_batch_norm_legit_no_training_relu_10)
        .other          triton_poi_fused__native_batch_norm_legit_no_training_relu_10,@"STO_CUDA_ENTRY STV_DEFAULT"
triton_poi_fused__native_batch_norm_legit_no_training_relu_10:
.text.triton_poi_fused__native_batch_norm_legit_no_training_relu_10:
[----:B------:R-:W-:Y:S01]  /*0000*/  LDC R1, c[0x0][0x28] ;  /* 0x00000a00ff017b82 */ /* 0x000fe20000000800 */
[----:B------:R-:W1:Y:S07]  /*0010*/  S2R R0, SR_TID.X ;  /* 0x0000000000007919 */ /* 0x000e6e0000002100 */
[----:B------:R-:W2:Y:S01]  /*0020*/  LDC.64 R2, c[0x0][0x220] ;  /* 0x00008800ff027b82 */ /* 0x000ea20000000a00 */
[----:B------:R-:W-:Y:S01]  /*0030*/  ULDC.64 UR4, c[0x0][0x208] ;  /* 0x0000820000047ab9 */ /* 0x000fe20000000a00 */
[----:B------:R-:W3:Y:S06]  /*0040*/  S2R R7, SR_CTAID.X ;  /* 0x0000000000077919 */ /* 0x000eec0000002500 */
[----:B------:R-:W4:Y:S08]  /*0050*/  LDC.64 R8, c[0x0][0x228] ;  /* 0x00008a00ff087b82 */ /* 0x000f300000000a00 */
[----:B------:R-:W5:Y:S01]  /*0060*/  LDC.64 R10, c[0x0][0x230] ;  /* 0x00008c00ff0a7b82 */ /* 0x000f620000000a00 */
[----:B-1----:R-:W-:-:S02]  /*0070*/  SHF.L.U32 R0, R0, 0x1, RZ ;  /* 0x0000000100007819 */ /* 0x002fc400000006ff */
[----:B---3--:R-:W-:Y:S02]  /*0080*/  SHF.R.S32.HI R5, RZ, 0x17, R7 ;  /* 0x00000017ff057819 */ /* 0x008fe40000011407 */
[----:B------:R-:W-:Y:S02]  /*0090*/  LOP3.LUT R0, R0, 0xfe, RZ, 0xc0, !PT ;  /* 0x000000fe00007812 */ /* 0x000fe400078ec0ff */
[----:B------:R-:W-:Y:S02]  /*00a0*/  SGXT R5, R5, 0x1 ;  /* 0x000000010505781a */ /* 0x000fe40000000200 */
[----:B------:R-:W-:Y:S02]  /*00b0*/  LEA R0, R7, R0, 0x8 ;  /* 0x0000000007007211 */ /* 0x000fe400078e40ff */
[----:B------:R-:W1:Y:S02]  /*00c0*/  LDC.64 R6, c[0x0][0x218] ;  /* 0x00008600ff067b82 */ /* 0x000e640000000a00 */
[----:B------:R-:W-:-:S04]  /*00d0*/  LEA.HI R5, R5, R0, RZ, 0xa ;  /* 0x0000000005057211 */ /* 0x000fc800078f50ff */
[----:B------:R-:W-:-:S04]  /*00e0*/  LOP3.LUT R5, R5, 0xfffffc00, RZ, 0xc0, !PT ;  /* 0xfffffc0005057812 */ /* 0x000fc800078ec0ff */
[----:B------:R-:W-:Y:S02]  /*00f0*/  IADD3 R13, R0, -R5, RZ ;  /* 0x80000005000d7210 */ /* 0x000fe40007ffe0ff */
[----:B------:R-:W3:Y:S03]  /*0100*/  LDC.64 R4, c[0x0][0x210] ;  /* 0x00008400ff047b82 */ /* 0x000ee60000000a00 */
[----:B--2---:R-:W-:-:S06]  /*0110*/  IMAD.WIDE R2, R13, 0x4, R2 ;  /* 0x000000040d027825 */ /* 0x004fcc00078e0202 */
[----:B------:R-:W2:Y:S01]  /*0120*/  LDG.E.EL.64 R2, desc[UR4][R2.64] ;  /* 0x0000000402027981 */ /* 0x000ea2000c2e1b00 */
[----:B-1----:R-:W-:-:S04]  /*0130*/  IMAD.WIDE R6, R13, 0x4, R6 ;  /* 0x000000040d067825 */ /* 0x002fc800078e0206 */
[C---:B----4-:R-:W-:Y:S02]  /*0140*/  IMAD.WIDE R8, R13.reuse, 0x4, R8 ;  /* 0x000000040d087825 */ /* 0x050fe400078e0208 */
[----:B------:R-:W4:Y:S02]  /*0150*/  LDG.E.EL.64 R6, desc[UR4][R6.64] ;  /* 0x0000000406067981 */ /* 0x000f24000c2e1b00 */
[----:B-----5:R-:W-:Y:S02]  /*0160*/  IMAD.WIDE R10, R13, 0x4, R10 ;  /* 0x000000040d0a7825 */ /* 0x020fe400078e020a */
[----:B------:R-:W5:Y:S02]  /*0170*/  LDG.E.EL.64 R8, desc[UR4][R8.64] ;  /* 0x0000000408087981 */ /* 0x000f64000c2e1b00 */
[----:B---3--:R-:W-:Y:S02]  /*0180*/  IMAD.WIDE R4, R0, 0x4, R4 ;  /* 0x0000000400047825 */ /* 0x008fe400078e0204 */
[----:B------:R-:W5:Y:S04]  /*0190*/  LDG.E.EL.64 R10, desc[UR4][R10.64] ;  /* 0x000000040a0a7981 */ /* 0x000f68000c2e1b00 */
[----:B------:R-:W4:Y:S01]  /*01a0*/  LDG.E.64 R4, desc[UR4][R4.64] ;  /* 0x0000000404047981 */ /* 0x000f22000c1e1b00 */
[----:B------:R-:W-:Y:S01]  /*01b0*/  HFMA2.MMA R14, -RZ, RZ, 1.625, 0 ;  /* 0x3e800000ff0e7435 */ /* 0x000fe200000001ff */
[----:B--2---:R-:W-:Y:S01]  /*01c0*/  FADD R2, R2, 9.9999997473787516356e-06 ;  /* 0x3727c5ac02027421 */ /* 0x004fe20000000000 */
[----:B------:R-:W-:-:S03]  /*01d0*/  FADD R3, R3, 9.9999997473787516356e-06 ;  /* 0x3727c5ac03037421 */ /* 0x000fc60000000000 */
[----:B------:R-:W1:Y:S08]  /*01e0*/  MUFU.SQRT R12, R2 ;  /* 0x00000002000c7308 */ /* 0x000e700000002000 */
[----:B------:R2:W3:Y:S01]  /*01f0*/  MUFU.SQRT R13, R3 ;  /* 0x00000003000d7308 */ /* 0x0004e20000002000 */
[C---:B-1----:R-:W-:Y:S02]  /*0200*/  FSETP.GT.AND P0, PT, R12.reuse, 8.50705917302346158658e+37, PT ;  /* 0x7e8000000c00780b */ /* 0x042fe40003f04000 */
[----:B------:R-:W-:Y:S01]  /*0210*/  FSETP.GEU.AND P2, PT, R12, 1.175494350822287508e-38, PT ;  /* 0x008000000c00780b */ /* 0x000fe20003f4e000 */
[----:B--2---:R-:W1:Y:S01]  /*0220*/  LDC.64 R2, c[0x0][0x238] ;  /* 0x00008e00ff027b82 */ /* 0x004e620000000a00 */
[----:B---3--:R-:W-:-:S02]  /*0230*/  FSETP.GT.AND P1, PT, R13, 8.50705917302346158658e+37, PT ;  /* 0x7e8000000d00780b */ /* 0x008fc40003f24000 */
[----:B------:R-:W-:-:S07]  /*0240*/  FSETP.GEU.AND P3, PT, R13, 1.175494350822287508e-38, PT ;  /* 0x008000000d00780b */ /* 0x000fce0003f6e000 */
[----:B------:R-:W-:-:S04]  /*0250*/  @P0 FMUL R12, R12, 0.25 ;  /* 0x3e8000000c0c0820 */ /* 0x000fc80000400000 */
[----:B------:R-:W-:Y:S01]  /*0260*/  @!P2 FMUL R12, R12, 16777216 ;  /* 0x4b8000000c0ca820 */ /* 0x000fe20000400000 */
[----:B------:R-:W-:-:S04]  /*0270*/  @P1 FMUL R13, R13, 0.25 ;  /* 0x3e8000000d0d1820 */ /* 0x000fc80000400000 */
[----:B------:R-:W-:Y:S01]  /*0280*/  @!P3 FMUL R13, R13, 16777216 ;  /* 0x4b8000000d0db820 */ /* 0x000fe20000400000 */
[----:B------:R-:W2:Y:S01]  /*0290*/  MUFU.RCP R12, R12 ;  /* 0x0000000c000c7308 */ /* 0x000ea20000001000 */
[----:B------:R-:W-:-:S07]  /*02a0*/  FSEL R15, R14, 1, P0 ;  /* 0x3f8000000e0f7808 */ /* 0x000fce0000000000 */
[----:B------:R-:W3:Y:S01]  /*02b0*/  MUFU.RCP R13, R13 ;  /* 0x0000000d000d7308 */ /* 0x000ee20000001000 */
[----:B------:R-:W-:Y:S01]  /*02c0*/  FSEL R14, R14, 1, P1 ;  /* 0x3f8000000e0e7808 */ /* 0x000fe20000800000 */
[----:B------:R-:W-:-:S04]  /*02d0*/  @!P2 FMUL R15, R15, 16777216 ;  /* 0x4b8000000f0fa820 */ /* 0x000fc80000400000 */
[----:B------:R-:W-:Y:S01]  /*02e0*/  @!P3 FMUL R14, R14, 16777216 ;  /* 0x4b8000000e0eb820 */ /* 0x000fe20000400000 */
[----:B----4-:R-:W-:Y:S01]  /*02f0*/  FADD R5, R5, -R7 ;  /* 0x8000000705057221 */ /* 0x010fe20000000000 */
[----:B------:R-:W-:Y:S01]  /*0300*/  FADD R4, R4, -R6 ;  /* 0x8000000604047221 */ /* 0x000fe20000000000 */
[----:B--2---:R-:W-:Y:S01]  /*0310*/  FMUL R15, R12, R15 ;  /* 0x0000000f0c0f7220 */ /* 0x004fe20000400000 */
[----:B---3--:R-:W-:-:S03]  /*0320*/  FMUL R14, R13, R14 ;  /* 0x0000000e0d0e7220 */ /* 0x008fc60000400000 */
[----:B------:R-:W-:Y:S01]  /*0330*/  FMUL R15, R4, R15 ;  /* 0x0000000f040f7220 */ /* 0x000fe20000400000 */
[----:B------:R-:W-:-:S03]  /*0340*/  FMUL R14, R5, R14 ;  /* 0x0000000e050e7220 */ /* 0x000fc60000400000 */
[----:B-----5:R-:W-:Y:S01]  /*0350*/  FFMA R8, R8, R15, R10 ;  /* 0x0000000f08087223 */ /* 0x020fe2000000000a */
[----:B------:R-:W-:-:S04]  /*0360*/  FFMA R9, R9, R14, R11 ;  /* 0x0000000e09097223 */ /* 0x000fc8000000000b */
[----:B------:R-:W-:Y:S02]  /*0370*/  FSETP.GEU.AND P0, PT, R8, RZ, PT ;  /* 0x000000ff0800720b */ /* 0x000fe40003f0e000 */
[C---:B------:R-:W-:Y:S01]  /*0380*/  FSETP.GEU.AND P1, PT, R9.reuse, RZ, PT ;  /* 0x000000ff0900720b */ /* 0x040fe20003f2e000 */
[----:B-1----:R-:W-:Y:S01]  /*0390*/  IMAD.WIDE R2, R0, 0x4, R2 ;  /* 0x0000000400027825 */ /* 0x002fe200078e0202 */
[----:B------:R-:W-:Y:S02]  /*03a0*/  FSEL R8, R8, RZ, P0 ;  /* 0x000000ff08087208 */ /* 0x000fe40000000000 */
[----:B------:R-:W-:-:S05]  /*03b0*/  FSEL R9, R9, RZ, P1 ;  /* 0x000000ff09097208 */ /* 0x000fca0000800000 */
[----:B------:R-:W-:Y:S01]  /*03c0*/  STG.E.64 desc[UR4][R2.64], R8 ;  /* 0x0000000802007986 */ /* 0x000fe2000c101b04 */
[----:B------:R-:W-:Y:S05]  /*03d0*/  EXIT ;  /* 0x000000000000794d */ /* 0x000fea0003800000 */
.L_x_0:
[----:B------:R-:W-:-:S00]  /*03e0*/  BRA `(.L_x_0) ;  /* 0xfffffffc00fc7947 */ /* 0x000fc0000383ffff */
[----:B------:R-:W-:-:S00]  /*03f0*/  NOP ;  /* 0x0000000000007918 */ /* 0x000fc00000000000 */
        /* <DEDUP_REMOVED lines=8> */
.L_x_1:


//--------------------- .nv.global.init           --------------------------
	.section	.nv.global.init,"aw",@progbits
.nv.global.init:
	.type		_$_str,@object
	.size		_$_str,(_$_str_$_2 - _$_str)
_$_str:
        /*0000*/ 	.byte	0x5f, 0x5f, 0x43, 0x55, 0x44, 0x41, 0x5f, 0x46, 0x54, 0x5a, 0x00
	.type		_$_str_$_2,@object
	.size		_$_str_$_2,(.L_1 - _$_str_$_2)
_$_str_$_2:
        /*000b*/ 	.byte	0x5f, 0x5f, 0x43, 0x55, 0x44, 0x41, 0x5f, 0x50, 0x52, 0x45, 0x43, 0x5f, 0x53, 0x51, 0x52, 0x54
        /*001b*/ 	.byte	0x00
.L_1:


//--------------------- .nv.constant0.triton_poi_fused__native_batch_norm_legit_no_training_relu_10 --------------------------
	.section	.nv.constant0.triton_poi_fused__native_batch_norm_legit_no_training_relu_10,"a",@progbits
	.sectionflags	@""
	.align	4
.nv.constant0.triton_poi_fused__native_batch_norm_legit_no_training_relu_10:
	.zero		580
